//
// Generated by NVIDIA NVVM Compiler
//
// Compiler Build ID: CL-36424714
// Cuda compilation tools, release 13.0, V13.0.88
// Based on NVVM 20.0.0
//

.version 9.0
.target sm_100
.address_size 64

	// .globl	_Z12MatrixUpdate6MatrixS_

.visible .entry _Z12MatrixUpdate6MatrixS_(
	.param .align 8 .b8 _Z12MatrixUpdate6MatrixS__param_0[24],
	.param .align 8 .b8 _Z12MatrixUpdate6MatrixS__param_1[24]
)
{
	.reg .pred 	%p<9>;
	.reg .b32 	%r<23>;
	.reg .b32 	%f<24>;
	.reg .b64 	%rd<16>;

	ld.param.u64 	%rd2, [_Z12MatrixUpdate6MatrixS__param_1+16];
	ld.param.u32 	%r9, [_Z12MatrixUpdate6MatrixS__param_1+8];
	ld.param.u64 	%rd1, [_Z12MatrixUpdate6MatrixS__param_0+16];
	ld.param.v2.u32 	{%r4, %r5}, [_Z12MatrixUpdate6MatrixS__param_0];
	ld.param.v2.u32 	{%r7, %r8}, [_Z12MatrixUpdate6MatrixS__param_1];
	mov.u32 	%r10, %ctaid.y;
	mov.u32 	%r11, %ntid.y;
	mov.u32 	%r12, %tid.y;
	mad.lo.s32 	%r1, %r10, %r11, %r12;
	mov.u32 	%r13, %ctaid.x;
	mov.u32 	%r14, %ntid.x;
	mov.u32 	%r15, %tid.x;
	mad.lo.s32 	%r2, %r13, %r14, %r15;
	add.s32 	%r3, %r1, -1;
	add.s32 	%r16, %r2, -1;
	mov.f32 	%f23, 0f00000000;
	max.u32 	%r17, %r3, %r16;
	setp.gt.u32 	%p1, %r17, 997;
	@%p1 bra 	$L__BB0_2;
	cvta.to.global.u64 	%rd3, %rd2;
	mad.lo.s32 	%r18, %r7, %r3, %r2;
	mul.wide.s32 	%rd4, %r18, 4;
	add.s64 	%rd5, %rd3, %rd4;
	ld.global.f32 	%f4, [%rd5];
	shl.b32 	%r19, %r7, 1;
	add.s32 	%r20, %r18, %r19;
	mul.wide.s32 	%rd6, %r20, 4;
	add.s64 	%rd7, %rd3, %rd6;
	ld.global.f32 	%f5, [%rd7];
	mul.wide.s32 	%rd8, %r7, 4;
	add.s64 	%rd9, %rd5, %rd8;
	ld.global.f32 	%f6, [%rd9+-4];
	ld.global.f32 	%f8, [%rd9+4];
	setp.lt.f32 	%p2, %f5, %f4;
	selp.f32 	%f10, %f5, %f4, %p2;
	selp.f32 	%f11, %f4, %f5, %p2;
	setp.le.f32 	%p3, %f6, %f10;
	setp.gt.f32 	%p4, %f6, %f10;
	setp.lt.f32 	%p5, %f6, %f11;
	selp.f32 	%f13, %f6, %f11, %p5;
	selp.f32 	%f14, %f13, %f11, %p4;
	selp.f32 	%f15, %f6, %f10, %p3;
	selp.f32 	%f16, %f10, %f14, %p3;
	setp.le.f32 	%p6, %f8, %f15;
	setp.gt.f32 	%p7, %f8, %f15;
	setp.lt.f32 	%p8, %f8, %f16;
	selp.f32 	%f18, %f8, %f16, %p8;
	selp.f32 	%f19, %f18, %f16, %p7;
	selp.f32 	%f23, %f15, %f19, %p6;
$L__BB0_2:
	cvta.to.global.u64 	%rd10, %rd1;
	mad.lo.s32 	%r21, %r4, %r1, %r2;
	mul.wide.s32 	%rd11, %r21, 4;
	add.s64 	%rd12, %rd10, %rd11;
	ld.global.f32 	%f20, [%rd12];
	add.f32 	%f21, %f23, %f20;
	st.global.f32 	[%rd12], %f21;
	bar.sync 	0;
	ld.global.f32 	%f22, [%rd12];
	cvta.to.global.u64 	%rd13, %rd2;
	mad.lo.s32 	%r22, %r9, %r1, %r2;
	mul.wide.s32 	%rd14, %r22, 4;
	add.s64 	%rd15, %rd13, %rd14;
	st.global.f32 	[%rd15], %f22;
	bar.sync 	0;
	ret;

}


// ===== COMPILED SASS (sm_100) =====

	.target	sm_100

	.elftype	@"ET_EXEC"


//--------------------- .note.nv.tkinfo           --------------------------
	.section	.note.nv.tkinfo,"",@"SHT_NOTE"
	.sectionflags	@"SHF_NOTE_NV_TKINFO"
	.tkinfo
        /*0018*/ 	.word	0x00000002
        /*0030*/ 	.string	""
        /*0030*/ 	.string	"ptxas"
        /*0030*/ 	.string	"Cuda compilation tools, release 13.0, V13.0.88"
        /*0030*/ 	.string	"Build cuda_13.0.r13.0/compiler.36424714_0"
        /*0030*/ 	.string	"-arch sm_100 -m 64 "



//--------------------- .note.nv.cuinfo           --------------------------
	.section	.note.nv.cuinfo,"",@"SHT_NOTE"
	.sectionflags	@"SHF_NOTE_NV_CUINFO"
        /*0018*/ 	.short	0x0002
        /*001a*/ 	.short	0x0064
        /*001c*/ 	.short	0x0082
	.zero		2


//--------------------- .nv.info                  --------------------------
	.section	.nv.info,"",@"SHT_CUDA_INFO"
	.align	4


	//----- nvinfo : EIATTR_REGCOUNT
	.align		4
        /*0000*/ 	.byte	0x04, 0x2f
        /*0002*/ 	.short	(.L_1 - .L_0)
	.align		4
.L_0:
        /*0004*/ 	.word	index@(_Z12MatrixUpdate6MatrixS_)
        /*0008*/ 	.word	0x00000014


	//----- nvinfo : EIATTR_FRAME_SIZE
	.align		4
.L_1:
        /*000c*/ 	.byte	0x04, 0x11
        /*000e*/ 	.short	(.L_3 - .L_2)
	.align		4
.L_2:
        /*0010*/ 	.word	index@(_Z12MatrixUpdate6MatrixS_)
        /*0014*/ 	.word	0x00000000


	//----- nvinfo : EIATTR_MIN_STACK_SIZE
	.align		4
.L_3:
        /*0018*/ 	.byte	0x04, 0x12
        /*001a*/ 	.short	(.L_5 - .L_4)
	.align		4
.L_4:
        /*001c*/ 	.word	index@(_Z12MatrixUpdate6MatrixS_)
        /*0020*/ 	.word	0x00000000
.L_5:


//--------------------- .nv.compat                --------------------------
	.section	.nv.compat,"",@"SHT_CUDA_COMPAT_INFO"
	.align	4
        /*0000*/ 	.byte	0x02, 0x09, 0x00, 0x00, 0x02, 0x02, 0x01, 0x00, 0x02, 0x05, 0x05, 0x00, 0x03, 0x07, 0x01, 0x01
        /*0010*/ 	.byte	0x02, 0x03, 0x00, 0x00, 0x02, 0x06, 0x01, 0x00, 0x04, 0x0b, 0x08, 0x00, 0x09, 0x00, 0x00, 0x00
        /*0020*/ 	.byte	0x00, 0x00, 0x00, 0x00


//--------------------- .nv.info._Z12MatrixUpdate6MatrixS_ --------------------------
	.section	.nv.info._Z12MatrixUpdate6MatrixS_,"",@"SHT_CUDA_INFO"
	.sectionflags	@""
	.align	4


	//----- nvinfo : EIATTR_CUDA_API_VERSION
	.align		4
        /*0000*/ 	.byte	0x04, 0x37
        /*0002*/ 	.short	(.L_7 - .L_6)
.L_6:
        /*0004*/ 	.word	0x00000082


	//----- nvinfo : EIATTR_KPARAM_INFO
	.align		4
.L_7:
        /*0008*/ 	.byte	0x04, 0x17
        /*000a*/ 	.short	(.L_9 - .L_8)
.L_8:
        /*000c*/ 	.word	0x00000000
        /*0010*/ 	.short	0x0001
        /*0012*/ 	.short	0x0018
        /*0014*/ 	.byte	0x00, 0xf0, 0x61, 0x00


	//----- nvinfo : EIATTR_KPARAM_INFO
	.align		4
.L_9:
        /*0018*/ 	.byte	0x04, 0x17
        /*001a*/ 	.short	(.L_11 - .L_10)
.L_10:
        /*001c*/ 	.word	0x00000000
        /*0020*/ 	.short	0x0000
        /*0022*/ 	.short	0x0000
        /*0024*/ 	.byte	0x00, 0xf0, 0x61, 0x00


	//----- nvinfo : EIATTR_SPARSE_MMA_MASK
	.align		4
.L_11:
        /*0028*/ 	.byte	0x03, 0x50
        /*002a*/ 	.short	0x0000


	//----- nvinfo : EIATTR_MAXREG_COUNT
	.align		4
        /*002c*/ 	.byte	0x03, 0x1b
        /*002e*/ 	.short	0x00ff


	//----- nvinfo : EIATTR_NUM_BARRIERS
	.align		4
        /*0030*/ 	.byte	0x02, 0x4c
        /*0032*/ 	.byte	0x01
	.zero		1


	//----- nvinfo : EIATTR_MERCURY_ISA_VERSION
	.align		4
        /*0034*/ 	.byte	0x03, 0x5f
        /*0036*/ 	.short	0x0101


	//----- nvinfo : EIATTR_VRC_CTA_INIT_COUNT
	.align		4
        /*0038*/ 	.byte	0x02, 0x4a
	.zero		1
	.zero		1


	//----- nvinfo : EIATTR_EXIT_INSTR_OFFSETS
	.align		4
        /*003c*/ 	.byte	0x04, 0x1c
        /*003e*/ 	.short	(.L_13 - .L_12)


	//   ....[0]....
.L_12:
        /*0040*/ 	.word	0x00000390


	//----- nvinfo : EIATTR_CRS_STACK_SIZE
	.align		4
.L_13:
        /*0044*/ 	.byte	0x04, 0x1e
        /*0046*/ 	.short	(.L_15 - .L_14)
.L_14:
        /*0048*/ 	.word	0x00000000


	//----- nvinfo : EIATTR_CBANK_PARAM_SIZE
	.align		4
.L_15:
        /*004c*/ 	.byte	0x03, 0x19
        /*004e*/ 	.short	0x0030


	//----- nvinfo : EIATTR_PARAM_CBANK
	.align		4
        /*0050*/ 	.byte	0x04, 0x0a
        /*0052*/ 	.short	(.L_17 - .L_16)
	.align		4
.L_16:
        /*0054*/ 	.word	index@(.nv.constant0._Z12MatrixUpdate6MatrixS_)
        /*0058*/ 	.short	0x0380
        /*005a*/ 	.short	0x0030


	//----- nvinfo : EIATTR_SW_WAR
	.align		4
.L_17:
        /*005c*/ 	.byte	0x04, 0x36
        /*005e*/ 	.short	(.L_19 - .L_18)
.L_18:
        /*0060*/ 	.word	0x00000008
.L_19:


//--------------------- .nv.callgraph             --------------------------
	.section	.nv.callgraph,"",@"SHT_CUDA_CALLGRAPH"
	.align	4
	.sectionentsize	8
	.align		4
        /*0000*/ 	.word	0x00000000
	.align		4
        /*0004*/ 	.word	0xffffffff
	.align		4
        /*0008*/ 	.word	0x00000000
	.align		4
        /*000c*/ 	.word	0xfffffffe
	.align		4
        /*0010*/ 	.word	0x00000000
	.align		4
        /*0014*/ 	.word	0xfffffffd
	.align		4
        /*0018*/ 	.word	0x00000000
	.align		4
        /*001c*/ 	.word	0xfffffffc


//--------------------- .text._Z12MatrixUpdate6MatrixS_ --------------------------
	.section	.text._Z12MatrixUpdate6MatrixS_,"ax",@progbits
	.align	128
        .global         _Z12MatrixUpdate6MatrixS_
        .type           _Z12MatrixUpdate6MatrixS_,@function
        .size           _Z12MatrixUpdate6MatrixS_,(.L_x_3 - _Z12MatrixUpdate6MatrixS_)
        .other          _Z12MatrixUpdate6MatrixS_,@"STO_CUDA_ENTRY STV_DEFAULT"
_Z12MatrixUpdate6MatrixS_:
.text._Z12MatrixUpdate6MatrixS_:
[----:B------:R-:W-:Y:S01]  /*0000*/  LDC R1, c[0x0][0x37c] ;  /* 0x0000df00ff017b82 */ /* 0x000fe20000000800 */
[----:B------:R-:W0:Y:S07]  /*0010*/  S2R R3, SR_TID.Y ;  /* 0x0000000000037919 */ /* 0x000e2e0000002200 */
[----:B------:R-:W0:Y:S01]  /*0020*/  S2UR UR4, SR_CTAID.Y ;  /* 0x00000000000479c3 */ /* 0x000e220000002600 */
[----:B------:R-:W-:Y:S01]  /*0030*/  BSSY.RECONVERGENT B0, `(.L_x_0) ;  /* 0x0000027000007945 */ /* 0x000fe20003800200 */
[----:B------:R-:W1:Y:S06]  /*0040*/  S2R R4, SR_TID.X ;  /* 0x0000000000047919 */ /* 0x000e6c0000002100 */
[----:B------:R-:W0:Y:S08]  /*0050*/  LDC R0, c[0x0][0x364] ;  /* 0x0000d900ff007b82 */ /* 0x000e300000000800 */
[----:B------:R-:W1:Y:S08]  /*0060*/  S2UR UR5, SR_CTAID.X ;  /* 0x00000000000579c3 */ /* 0x000e700000002500 */
[----:B------:R-:W1:Y:S01]  /*0070*/  LDC R5, c[0x0][0x360] ;  /* 0x0000d800ff057b82 */ /* 0x000e620000000800 */
[----:B0-----:R-:W-:-:S07]  /*0080*/  IMAD R0, R0, UR4, R3 ;  /* 0x0000000400007c24 */ /* 0x001fce000f8e0203 */
[----:B------:R-:W0:Y:S01]  /*0090*/  LDC.64 R2, c[0x0][0x390] ;  /* 0x0000e400ff027b82 */ /* 0x000e220000000a00 */
[----:B-1----:R-:W-:Y:S01]  /*00a0*/  IMAD R5, R5, UR5, R4 ;  /* 0x0000000505057c24 */ /* 0x002fe2000f8e0204 */
[----:B------:R-:W1:Y:S01]  /*00b0*/  LDCU.64 UR4, c[0x0][0x358] ;  /* 0x00006b00ff0477ac */ /* 0x000e620008000a00 */
[----:B------:R-:W-:-:S05]  /*00c0*/  VIADD R4, R0, 0xffffffff ;  /* 0xffffffff00047836 */ /* 0x000fca0000000000 */
[----:B------:R-:W-:-:S04]  /*00d0*/  VIADDMNMX.U32 R6, R5, 0xffffffff, R4, !PT ;  /* 0xffffffff05067846 */ /* 0x000fc80007800004 */
[----:B------:R-:W-:Y:S01]  /*00e0*/  ISETP.GT.U32.AND P0, PT, R6, 0x3e5, PT ;  /* 0x000003e50600780c */ /* 0x000fe20003f04070 */
[----:B------:R-:W-:-:S12]  /*00f0*/  IMAD.MOV.U32 R6, RZ, RZ, RZ ;  /* 0x000000ffff067224 */ /* 0x000fd800078e00ff */
[----:B-1----:R-:W-:Y:S05]  /*0100*/  @P0 BRA `(.L_x_1) ;  /* 0x0000000000640947 */ /* 0x002fea0003800000 */
[----:B------:R-:W1:Y:S08]  /*0110*/  LDC R10, c[0x0][0x398] ;  /* 0x0000e600ff0a7b82 */ /* 0x000e700000000800 */
[----:B------:R-:W2:Y:S01]  /*0120*/  LDC.64 R8, c[0x0][0x3a8] ;  /* 0x0000ea00ff087b82 */ /* 0x000ea20000000a00 */
[----:B-1----:R-:W-:-:S04]  /*0130*/  IMAD R7, R4, R10, R5 ;  /* 0x0000000a04077224 */ /* 0x002fc800078e0205 */
[----:B------:R-:W-:Y:S02]  /*0140*/  IMAD R11, R10, 0x2, R7 ;  /* 0x000000020a0b7824 */ /* 0x000fe400078e0207 */
[----:B--2---:R-:W-:-:S04]  /*0150*/  IMAD.WIDE R6, R7, 0x4, R8 ;  /* 0x0000000407067825 */ /* 0x004fc800078e0208 */
[----:B------:R-:W-:Y:S01]  /*0160*/  IMAD.WIDE R8, R11, 0x4, R8 ;  /* 0x000000040b087825 */ /* 0x000fe200078e0208 */
[----:B------:R-:W2:Y:S05]  /*0170*/  LDG.E R4, desc[UR4][R6.64] ;  /* 0x0000000406047981 */ /* 0x000eaa000c1e1900 */
[----:B------:R-:W2:Y:S01]  /*0180*/  LDG.E R9, desc[UR4][R8.64] ;  /* 0x0000000408097981 */ /* 0x000ea2000c1e1900 */
[----:B------:R-:W-:-:S05]  /*0190*/  IMAD.WIDE R10, R10, 0x4, R6 ;  /* 0x000000040a0a7825 */ /* 0x000fca00078e0206 */
[----:B------:R-:W3:Y:S04]  /*01a0*/  LDG.E R12, desc[UR4][R10.64+-0x4] ;  /* 0xfffffc040a0c7981 */ /* 0x000ee8000c1e1900 */
[----:B------:R-:W4:Y:S01]  /*01b0*/  LDG.E R13, desc[UR4][R10.64+0x4] ;  /* 0x000004040a0d7981 */ /* 0x000f22000c1e1900 */
[----:B--2---:R-:W-:-:S04]  /*01c0*/  FSETP.GEU.AND P2, PT, R9, R4, PT ;  /* 0x000000040900720b */ /* 0x004fc80003f4e000 */
[----:B------:R-:W-:Y:S02]  /*01d0*/  FSEL R15, R9, R4, !P2 ;  /* 0x00000004090f7208 */ /* 0x000fe40005000000 */
[----:B------:R-:W-:Y:S02]  /*01e0*/  FSEL R17, R4, R9, !P2 ;  /* 0x0000000904117208 */ /* 0x000fe40005000000 */
[CC--:B---3--:R-:W-:Y:S02]  /*01f0*/  FSETP.GT.AND P0, PT, R12.reuse, R15.reuse, PT ;  /* 0x0000000f0c00720b */ /* 0x0c8fe40003f04000 */
[C---:B------:R-:W-:Y:S02]  /*0200*/  FSETP.GTU.AND P1, PT, R12.reuse, R15, PT ;  /* 0x0000000f0c00720b */ /* 0x040fe40003f2c000 */
[C---:B------:R-:W-:Y:S02]  /*0210*/  FSETP.GEU.AND P3, PT, R12.reuse, R17, PT ;  /* 0x000000110c00720b */ /* 0x040fe40003f6e000 */
[----:B------:R-:W-:-:S04]  /*0220*/  FSEL R4, R12, R15, !P1 ;  /* 0x0000000f0c047208 */ /* 0x000fc80004800000 */
[----:B----4-:R-:W-:-:S03]  /*0230*/  FSETP.GT.AND P2, PT, R13, R4, PT ;  /* 0x000000040d00720b */ /* 0x010fc60003f44000 */
[----:B------:R-:W-:Y:S02]  /*0240*/  @P0 FSEL R17, R12, R17, !P3 ;  /* 0x000000110c110208 */ /* 0x000fe40005800000 */
[----:B------:R-:W-:Y:S02]  /*0250*/  FSETP.GTU.AND P0, PT, R13, R4, PT ;  /* 0x000000040d00720b */ /* 0x000fe40003f0c000 */
[----:B------:R-:W-:-:S04]  /*0260*/  FSEL R6, R15, R17, !P1 ;  /* 0x000000110f067208 */ /* 0x000fc80004800000 */
[----:B------:R-:W-:-:S04]  /*0270*/  FSETP.GEU.AND P1, PT, R13, R6, PT ;  /* 0x000000060d00720b */ /* 0x000fc80003f2e000 */
[----:B------:R-:W-:-:S04]  /*0280*/  @P2 FSEL R6, R13, R6, !P1 ;  /* 0x000000060d062208 */ /* 0x000fc80004800000 */
[----:B------:R-:W-:-:S07]  /*0290*/  FSEL R6, R4, R6, !P0 ;  /* 0x0000000604067208 */ /* 0x000fce0004000000 */
.L_x_1:
[----:B------:R-:W-:Y:S05]  /*02a0*/  BSYNC.RECONVERGENT B0 ;  /* 0x0000000000007941 */ /* 0x000fea0003800200 */
.L_x_0:
[----:B------:R-:W1:Y:S02]  /*02b0*/  LDCU UR6, c[0x0][0x380] ;  /* 0x00007000ff0677ac */ /* 0x000e640008000800 */
[----:B-1----:R-:W-:Y:S01]  /*02c0*/  IMAD R7, R0, UR6, R5 ;  /* 0x0000000600077c24 */ /* 0x002fe2000f8e0205 */
[----:B------:R-:W1:Y:S03]  /*02d0*/  LDCU UR6, c[0x0][0x3a0] ;  /* 0x00007400ff0677ac */ /* 0x000e660008000800 */
[----:B0-----:R-:W-:-:S05]  /*02e0*/  IMAD.WIDE R2, R7, 0x4, R2 ;  /* 0x0000000407027825 */ /* 0x001fca00078e0202 */
[----:B------:R-:W2:Y:S02]  /*02f0*/  LDG.E R7, desc[UR4][R2.64] ;  /* 0x0000000402077981 */ /* 0x000ea4000c1e1900 */
[----:B--2---:R-:W-:Y:S02]  /*0300*/  FADD R9, R7, R6 ;  /* 0x0000000607097221 */ /* 0x004fe40000000000 */
[----:B------:R-:W0:Y:S03]  /*0310*/  LDC.64 R6, c[0x0][0x3a8] ;  /* 0x0000ea00ff067b82 */ /* 0x000e260000000a00 */
[----:B------:R-:W-:Y:S05]  /*0320*/  STG.E desc[UR4][R2.64], R9 ;  /* 0x0000000902007986 */ /* 0x000fea000c101904 */
[----:B------:R-:W-:Y:S06]  /*0330*/  BAR.SYNC.DEFER_BLOCKING 0x0 ;  /* 0x0000000000007b1d */ /* 0x000fec0000010000 */
[----:B------:R-:W2:Y:S01]  /*0340*/  LDG.E R11, desc[UR4][R2.64] ;  /* 0x00000004020b7981 */ /* 0x000ea2000c1e1900 */
[----:B-1----:R-:W-:-:S04]  /*0350*/  IMAD R5, R0, UR6, R5 ;  /* 0x0000000600057c24 */ /* 0x002fc8000f8e0205 */
[----:B0-----:R-:W-:-:S05]  /*0360*/  IMAD.WIDE R4, R5, 0x4, R6 ;  /* 0x0000000405047825 */ /* 0x001fca00078e0206 */
[----:B--2---:R-:W-:Y:S01]  /*0370*/  STG.E desc[UR4][R4.64], R11 ;  /* 0x0000000b04007986 */ /* 0x004fe2000c101904 */
[----:B------:R-:W-:Y:S06]  /*0380*/  BAR.SYNC.DEFER_BLOCKING 0x0 ;  /* 0x0000000000007b1d */ /* 0x000fec0000010000 */
[----:B------:R-:W-:Y:S05]  /*0390*/  EXIT ;  /* 0x000000000000794d */ /* 0x000fea0003800000 */
.L_x_2:
[----:B------:R-:W-:-:S00]  /*03a0*/  BRA `(.L_x_2) ;  /* 0xfffffffc00fc7947 */ /* 0x000fc0000383ffff */
[----:B------:R-:W-:-:S00]  /*03b0*/  NOP ;  /* 0x0000000000007918 */ /* 0x000fc00000000000 */
        /* <DEDUP_REMOVED lines=12> */
.L_x_3:


//--------------------- .nv.shared.reserved.0     --------------------------
	.section	.nv.shared.reserved.0,"aw",@nobits
	.weak		__nv_reservedSMEM_offset_0_alias
	.size		__nv_reservedSMEM_offset_0_alias, 0, 64
	.other		__nv_reservedSMEM_offset_0_alias,@"STO_CUDA_RESERVED_SHARED STV_DEFAULT"
__nv_reservedSMEM_offset_0_alias:
	.zero		0
	.zero		64


//--------------------- .nv.constant0._Z12MatrixUpdate6MatrixS_ --------------------------
	.section	.nv.constant0._Z12MatrixUpdate6MatrixS_,"a",@progbits
	.sectionflags	@""
	.align	4
.nv.constant0._Z12MatrixUpdate6MatrixS_:
	.zero		944


//--------------------- SYMBOLS --------------------------

	.type		.nv.reservedSmem.offset0,@object
	.size		.nv.reservedSmem.offset0,0x4
